	.headerflags	@"EF_CUDA_TEXMODE_UNIFIED EF_CUDA_64BIT_ADDRESS EF_CUDA_ACCELERATORS EF_CUDA_SM90 EF_CUDA_VIRTUAL_SM(EF_CUDA_SM90)"
	.elftype	@"ET_EXEC"


//--------------------- .nv.info                  --------------------------
	.section	.nv.info,"",@"SHT_CUDA_INFO"
	.align	4


	//----- nvinfo : EIATTR_REGCOUNT
	.align		4
        /*0000*/ 	.byte	0x04, 0x2f
        /*0002*/ 	.short	(.L_1 - .L_0)
	.align		4
.L_0:
        /*0004*/ 	.word	index@(triton_poi_fused_clone_native_batch_norm_backward_1)
        /*0008*/ 	.word	0x0000000e


	//----- nvinfo : EIATTR_MIN_STACK_SIZE
	.align		4
.L_1:
        /*000c*/ 	.byte	0x04, 0x12
        /*000e*/ 	.short	(.L_3 - .L_2)
	.align		4
.L_2:
        /*0010*/ 	.word	index@(triton_poi_fused_clone_native_batch_norm_backward_1)
        /*0014*/ 	.word	0x00000000


	//----- nvinfo : EIATTR_FRAME_SIZE
	.align		4
.L_3:
        /*0018*/ 	.byte	0x04, 0x11
        /*001a*/ 	.short	(.L_5 - .L_4)
	.align		4
.L_4:
        /*001c*/ 	.word	index@(triton_poi_fused_clone_native_batch_norm_backward_1)
        /*0020*/ 	.word	0x00000000


	//----- nvinfo : EIATTR_MIN_STACK_SIZE
	.align		4
.L_5:
        /*0024*/ 	.byte	0x04, 0x12
        /*0026*/ 	.short	(.L_7 - .L_6)
	.align		4
.L_6:
        /*0028*/ 	.word	index@(triton_poi_fused_clone_native_batch_norm_backward_1)
        /*002c*/ 	.word	0x00000000
.L_7:


//--------------------- .nv.info.triton_poi_fused_clone_native_batch_norm_backward_1 --------------------------
	.section	.nv.info.triton_poi_fused_clone_native_batch_norm_backward_1,"",@"SHT_CUDA_INFO"
	.sectionflags	@""
	.align	4


	//----- nvinfo : EIATTR_CUDA_API_VERSION
	.align		4
        /*0000*/ 	.byte	0x04, 0x37
        /*0002*/ 	.short	(.L_9 - .L_8)
.L_8:
        /*0004*/ 	.word	0x0000007c


	//----- nvinfo : EIATTR_KPARAM_INFO
	.align		4
.L_9:
        /*0008*/ 	.byte	0x04, 0x17
        /*000a*/ 	.short	(.L_11 - .L_10)
.L_10:
        /*000c*/ 	.word	0x00000000
        /*0010*/ 	.short	0x0003
        /*0012*/ 	.short	0x0018
        /*0014*/ 	.byte	0x00, 0xf0, 0x11, 0x00


	//----- nvinfo : EIATTR_KPARAM_INFO
	.align		4
.L_11:
        /*0018*/ 	.byte	0x04, 0x17
        /*001a*/ 	.short	(.L_13 - .L_12)
.L_12:
        /*001c*/ 	.word	0x00000000
        /*0020*/ 	.short	0x0002
        /*0022*/ 	.short	0x0010
        /*0024*/ 	.byte	0x00, 0xf4, 0x21, 0x00


	//----- nvinfo : EIATTR_KPARAM_INFO
	.align		4
.L_13:
        /*0028*/ 	.byte	0x04, 0x17
        /*002a*/ 	.short	(.L_15 - .L_14)
.L_14:
        /*002c*/ 	.word	0x00000000
        /*0030*/ 	.short	0x0001
        /*0032*/ 	.short	0x0008
        /*0034*/ 	.byte	0x00, 0xf4, 0x21, 0x00


	//----- nvinfo : EIATTR_KPARAM_INFO
	.align		4
.L_15:
        /*0038*/ 	.byte	0x04, 0x17
        /*003a*/ 	.short	(.L_17 - .L_16)
.L_16:
        /*003c*/ 	.word	0x00000000
        /*0040*/ 	.short	0x0000
        /*0042*/ 	.short	0x0000
        /*0044*/ 	.byte	0x00, 0xf4, 0x21, 0x00


	//----- nvinfo : EIATTR_SPARSE_MMA_MASK
	.align		4
.L_17:
        /*0048*/ 	.byte	0x03, 0x50
        /*004a*/ 	.short	0x0000


	//----- nvinfo : EIATTR_MAXREG_COUNT
	.align		4
        /*004c*/ 	.byte	0x03, 0x1b
        /*004e*/ 	.short	0x00ff


	//----- nvinfo : EIATTR_EXIT_INSTR_OFFSETS
	.align		4
        /*0050*/ 	.byte	0x04, 0x1c
        /*0052*/ 	.short	(.L_19 - .L_18)


	//   ....[0]....
.L_18:
        /*0054*/ 	.word	0x00000200


	//   ....[1]....
        /*0058*/ 	.word	0x00000220


	//----- nvinfo : EIATTR_REQNTID
	.align		4
.L_19:
        /*005c*/ 	.byte	0x04, 0x10
        /*005e*/ 	.short	(.L_21 - .L_20)
.L_20:
        /*0060*/ 	.word	0x00000080
        /*0064*/ 	.word	0x00000001
        /*0068*/ 	.word	0x00000001


	//----- nvinfo : EIATTR_CBANK_PARAM_SIZE
	.align		4
.L_21:
        /*006c*/ 	.byte	0x03, 0x19
        /*006e*/ 	.short	0x001c


	//----- nvinfo : EIATTR_PARAM_CBANK
	.align		4
        /*0070*/ 	.byte	0x04, 0x0a
        /*0072*/ 	.short	(.L_23 - .L_22)
	.align		4
.L_22:
        /*0074*/ 	.word	index@(.nv.constant0.triton_poi_fused_clone_native_batch_norm_backward_1)
        /*0078*/ 	.short	0x0210
        /*007a*/ 	.short	0x001c


	//----- nvinfo : EIATTR_SW_WAR
	.align		4
.L_23:
        /*007c*/ 	.byte	0x04, 0x36
        /*007e*/ 	.short	(.L_25 - .L_24)
.L_24:
        /*0080*/ 	.word	0x00000008
.L_25:


//--------------------- .nv.callgraph             --------------------------
	.section	.nv.callgraph,"",@"SHT_CUDA_CALLGRAPH"
	.align	4
	.sectionentsize	8
	.align		4
        /*0000*/ 	.word	0x00000000
	.align		4
        /*0004*/ 	.word	0xffffffff
	.align		4
        /*0008*/ 	.word	0x00000000
	.align		4
        /*000c*/ 	.word	0xfffffffe
	.align		4
        /*0010*/ 	.word	0x00000000
	.align		4
        /*0014*/ 	.word	0xfffffffd
	.align		4
        /*0018*/ 	.word	0x00000000
	.align		4
        /*001c*/ 	.word	0xfffffffc


//--------------------- .text.triton_poi_fused_clone_native_batch_norm_backward_1 --------------------------
	.section	.text.triton_poi_fused_clone_native_batch_norm_backward_1,"ax",@progbits
	.align	128
        .global         triton_poi_fused_clone_native_batch_norm_backward_1
        .type           triton_poi_fused_clone_native_batch_norm_backward_1,@function
        .size           triton_poi_fused_clone_native_batch_norm_backward_1,(.L_x_1 - triton_poi_fused_clone_native_batch_norm_backward_1)
        .other          triton_poi_fused_clone_native_batch_norm_backward_1,@"STO_CUDA_ENTRY STV_DEFAULT"
triton_poi_fused_clone_native_batch_norm_backward_1:
.text.triton_poi_fused_clone_native_batch_norm_backward_1:
[----:B------:R-:W0:Y:S02]  /*0000*/  LDC R1, c[0x0][0x28] ;  /* 0x00000a00ff017b82 */ /* 0x000e240000000800 */
[----:B------:R-:W1:Y:S01]  /*0010*/  S2R R0, SR_TID.X ;  /* 0x0000000000007919 */ /* 0x000e620000002100 */
[----:B------:R-:W2:Y:S01]  /*0020*/  LDC.64 R2, c[0x0][0x210] ;  /* 0x00008400ff027b82 */ /* 0x000ea20000000a00 */
[----:B------:R-:W-:Y:S01]  /*0030*/  ULDC.64 UR4, c[0x0][0x208] ;  /* 0x0000820000047ab9 */ /* 0x000fe20000000a00 */
[----:B------:R-:W3:Y:S06]  /*0040*/  S2R R9, SR_CTAID.X ;  /* 0x0000000000097919 */ /* 0x000eec0000002500 */
[----:B------:R-:W4:Y:S01]  /*0050*/  LDC.64 R4, c[0x0][0x218] ;  /* 0x00008600ff047b82 */ /* 0x000f220000000a00 */
[----:B-1----:R-:W-:-:S02]  /*0060*/  LOP3.LUT R0, R0, 0x7f, RZ, 0xc0, !PT ;  /* 0x0000007f00007812 */ /* 0x002fc400078ec0ff */
[----:B---3--:R-:W-:-:S03]  /*0070*/  SHF.R.S32.HI R6, RZ, 0x18, R9 ;  /* 0x00000018ff067819 */ /* 0x008fc60000011409 */
[----:B------:R-:W-:Y:S01]  /*0080*/  IMAD R9, R9, 0x80, R0 ;  /* 0x0000008009097824 */ /* 0x000fe200078e0200 */
[----:B------:R-:W-:-:S04]  /*0090*/  SGXT R6, R6, 0x1 ;  /* 0x000000010606781a */ /* 0x000fc80000000200 */
[----:B------:R-:W-:Y:S02]  /*00a0*/  SHF.R.S32.HI R0, RZ, 0x1f, R9 ;  /* 0x0000001fff007819 */ /* 0x000fe40000011409 */
[-C--:B------:R-:W-:Y:S02]  /*00b0*/  LEA.HI R6, R6, R9.reuse, RZ, 0x4 ;  /* 0x0000000906067211 */ /* 0x080fe400078f20ff */
[----:B------:R-:W-:Y:S02]  /*00c0*/  LEA.HI R0, R0, R9, RZ, 0x5 ;  /* 0x0000000900007211 */ /* 0x000fe400078f28ff */
[----:B------:R-:W-:Y:S02]  /*00d0*/  SHF.R.S32.HI R7, RZ, 0x4, R6 ;  /* 0x00000004ff077819 */ /* 0x000fe40000011406 */
[----:B------:R-:W-:Y:S01]  /*00e0*/  ISETP.GE.AND P0, PT, R9, 0x80, PT ;  /* 0x000000800900780c */ /* 0x000fe20003f06270 */
[C---:B------:R-:W-:Y:S01]  /*00f0*/  IMAD.SHL.U32 R8, R0.reuse, 0x2, RZ ;  /* 0x0000000200087824 */ /* 0x040fe200078e00ff */
[----:B------:R-:W-:-:S02]  /*0100*/  LOP3.LUT R0, R0, 0xffffffe0, RZ, 0xc0, !PT ;  /* 0xffffffe000007812 */ /* 0x000fc400078ec0ff */
[----:B------:R-:W-:Y:S02]  /*0110*/  LEA.HI R6, R6, R7, RZ, 0x1 ;  /* 0x0000000706067211 */ /* 0x000fe400078f08ff */
[----:B------:R-:W-:Y:S02]  /*0120*/  LOP3.LUT R8, R8, 0xffffffc0, RZ, 0xc0, !PT ;  /* 0xffffffc008087812 */ /* 0x000fe400078ec0ff */
[----:B------:R-:W-:Y:S02]  /*0130*/  LOP3.LUT R6, R6, 0xfffffffe, RZ, 0xc0, !PT ;  /* 0xfffffffe06067812 */ /* 0x000fe400078ec0ff */
[----:B------:R-:W-:-:S03]  /*0140*/  IADD3 R0, R8, R9, -R0 ;  /* 0x0000000908007210 */ /* 0x000fc60007ffe800 */
[----:B------:R-:W-:Y:S02]  /*0150*/  IMAD.IADD R7, R7, 0x1, -R6 ;  /* 0x0000000107077824 */ /* 0x000fe400078e0a06 */
[----:B------:R-:W-:Y:S02]  /*0160*/  VIADD R11, R0, 0x20 ;  /* 0x00000020000b7836 */ /* 0x000fe40000000000 */
[----:B------:R-:W-:Y:S02]  /*0170*/  IMAD.MOV.U32 R0, RZ, RZ, RZ ;  /* 0x000000ffff007224 */ /* 0x000fe400078e00ff */
[----:B--2---:R-:W-:-:S04]  /*0180*/  IMAD.WIDE R2, R11, 0x4, R2 ;  /* 0x000000040b027825 */ /* 0x004fc800078e0202 */
[----:B------:R-:W-:Y:S01]  /*0190*/  IMAD.MOV.U32 R11, RZ, RZ, RZ ;  /* 0x000000ffff0b7224 */ /* 0x000fe200078e00ff */
[----:B------:R-:W2:Y:S01]  /*01a0*/  @!P0 LDG.E R0, desc[UR4][R2.64] ;  /* 0x0000000402008981 */ /* 0x000ea2000c1e1900 */
[----:B----4-:R-:W-:Y:S02]  /*01b0*/  IMAD.WIDE R4, R7, 0x4, R4 ;  /* 0x0000000407047825 */ /* 0x010fe400078e0204 */
[----:B------:R-:W1:Y:S03]  /*01c0*/  LDC.64 R6, c[0x0][0x220] ;  /* 0x00008800ff067b82 */ /* 0x000e660000000a00 */
[----:B------:R-:W2:Y:S01]  /*01d0*/  @!P0 LDG.E.EL R11, desc[UR4][R4.64] ;  /* 0x00000004040b8981 */ /* 0x000ea2000c2e1900 */
[----:B-1----:R-:W-:-:S04]  /*01e0*/  IMAD.WIDE R6, R9, 0x4, R6 ;  /* 0x0000000409067825 */ /* 0x002fc800078e0206 */
[----:B--2---:R-:W-:Y:S01]  /*01f0*/  FADD R11, -R11, R0 ;  /* 0x000000000b0b7221 */ /* 0x004fe20000000100 */
[----:B------:R-:W-:Y:S06]  /*0200*/  @P0 EXIT ;  /* 0x000000000000094d */ /* 0x000fec0003800000 */
[----:B------:R-:W-:Y:S01]  /*0210*/  STG.E desc[UR4][R6.64], R11 ;  /* 0x0000000b06007986 */ /* 0x000fe2000c101904 */
[----:B------:R-:W-:Y:S05]  /*0220*/  EXIT ;  /* 0x000000000000794d */ /* 0x000fea0003800000 */
.L_x_0:
[----:B------:R-:W-:-:S00]  /*0230*/  BRA `(.L_x_0) ;  /* 0xfffffffc00fc7947 */ /* 0x000fc0000383ffff */
[----:B------:R-:W-:-:S00]  /*0240*/  NOP ;  /* 0x0000000000007918 */ /* 0x000fc00000000000 */
        /* <DEDUP_REMOVED lines=11> */
.L_x_1:


//--------------------- .nv.constant0.triton_poi_fused_clone_native_batch_norm_backward_1 --------------------------
	.section	.nv.constant0.triton_poi_fused_clone_native_batch_norm_backward_1,"a",@progbits
	.sectionflags	@""
	.align	4
.nv.constant0.triton_poi_fused_clone_native_batch_norm_backward_1:
	.zero		556
